//
// Generated by NVIDIA NVVM Compiler
//
// Compiler Build ID: CL-36424714
// Cuda compilation tools, release 13.0, V13.0.88
// Based on NVVM 20.0.0
//

.version 9.0
.target sm_100
.address_size 64

	// .globl	_Z18deviceSumReductionPiS_
// _ZZ18deviceSumReductionPiS_E10partialSum has been demoted

.visible .entry _Z18deviceSumReductionPiS_(
	.param .u64 .ptr .align 1 _Z18deviceSumReductionPiS__param_0,
	.param .u64 .ptr .align 1 _Z18deviceSumReductionPiS__param_1
)
{
	.reg .pred 	%p<3>;
	.reg .b32 	%r<24>;
	.reg .b64 	%rd<11>;
	// demoted variable
	.shared .align 4 .b8 _ZZ18deviceSumReductionPiS_E10partialSum[4096];
	ld.param.u64 	%rd2, [_Z18deviceSumReductionPiS__param_0];
	ld.param.u64 	%rd1, [_Z18deviceSumReductionPiS__param_1];
	cvta.to.global.u64 	%rd3, %rd2;
	mov.u32 	%r1, %tid.x;
	mov.u32 	%r2, %ctaid.x;
	mov.u32 	%r23, %ntid.x;
	mul.lo.s32 	%r7, %r2, %r23;
	shl.b32 	%r8, %r7, 1;
	add.s32 	%r9, %r8, %r1;
	mul.wide.u32 	%rd4, %r9, 4;
	add.s64 	%rd5, %rd3, %rd4;
	ld.global.u32 	%r10, [%rd5];
	shl.b32 	%r11, %r1, 2;
	mov.u32 	%r12, _ZZ18deviceSumReductionPiS_E10partialSum;
	add.s32 	%r4, %r12, %r11;
	st.shared.u32 	[%r4], %r10;
	add.s32 	%r13, %r9, %r23;
	mul.wide.u32 	%rd6, %r13, 4;
	add.s64 	%rd7, %rd3, %rd6;
	ld.global.u32 	%r14, [%rd7];
	shl.b32 	%r15, %r23, 2;
	add.s32 	%r16, %r4, %r15;
	st.shared.u32 	[%r16], %r14;
$L__BB0_1:
	bar.sync 	0;
	setp.ge.u32 	%p1, %r1, %r23;
	@%p1 bra 	$L__BB0_3;
	shl.b32 	%r17, %r23, 2;
	add.s32 	%r18, %r4, %r17;
	ld.shared.u32 	%r19, [%r18];
	ld.shared.u32 	%r20, [%r4];
	add.s32 	%r21, %r20, %r19;
	st.shared.u32 	[%r4], %r21;
$L__BB0_3:
	shr.u32 	%r6, %r23, 1;
	setp.gt.u32 	%p2, %r23, 1;
	mov.u32 	%r23, %r6;
	@%p2 bra 	$L__BB0_1;
	cvta.to.global.u64 	%rd8, %rd1;
	ld.shared.u32 	%r22, [_ZZ18deviceSumReductionPiS_E10partialSum];
	mul.wide.u32 	%rd9, %r2, 4;
	add.s64 	%rd10, %rd8, %rd9;
	st.global.u32 	[%rd10], %r22;
	ret;

}


// ===== COMPILED SASS (sm_100) =====

	.target	sm_100

	.elftype	@"ET_EXEC"


//--------------------- .note.nv.tkinfo           --------------------------
	.section	.note.nv.tkinfo,"",@"SHT_NOTE"
	.sectionflags	@"SHF_NOTE_NV_TKINFO"
	.tkinfo
        /*0018*/ 	.word	0x00000002
        /*0030*/ 	.string	""
        /*0030*/ 	.string	"ptxas"
        /*0030*/ 	.string	"Cuda compilation tools, release 13.0, V13.0.88"
        /*0030*/ 	.string	"Build cuda_13.0.r13.0/compiler.36424714_0"
        /*0030*/ 	.string	"-arch sm_100 -m 64 "



//--------------------- .note.nv.cuinfo           --------------------------
	.section	.note.nv.cuinfo,"",@"SHT_NOTE"
	.sectionflags	@"SHF_NOTE_NV_CUINFO"
        /*0018*/ 	.short	0x0002
        /*001a*/ 	.short	0x0064
        /*001c*/ 	.short	0x0082
	.zero		2


//--------------------- .nv.info                  --------------------------
	.section	.nv.info,"",@"SHT_CUDA_INFO"
	.align	4


	//----- nvinfo : EIATTR_REGCOUNT
	.align		4
        /*0000*/ 	.byte	0x04, 0x2f
        /*0002*/ 	.short	(.L_1 - .L_0)
	.align		4
.L_0:
        /*0004*/ 	.word	index@(_Z18deviceSumReductionPiS_)
        /*0008*/ 	.word	0x00000010


	//----- nvinfo : EIATTR_FRAME_SIZE
	.align		4
.L_1:
        /*000c*/ 	.byte	0x04, 0x11
        /*000e*/ 	.short	(.L_3 - .L_2)
	.align		4
.L_2:
        /*0010*/ 	.word	index@(_Z18deviceSumReductionPiS_)
        /*0014*/ 	.word	0x00000000


	//----- nvinfo : EIATTR_MIN_STACK_SIZE
	.align		4
.L_3:
        /*0018*/ 	.byte	0x04, 0x12
        /*001a*/ 	.short	(.L_5 - .L_4)
	.align		4
.L_4:
        /*001c*/ 	.word	index@(_Z18deviceSumReductionPiS_)
        /*0020*/ 	.word	0x00000000
.L_5:


//--------------------- .nv.compat                --------------------------
	.section	.nv.compat,"",@"SHT_CUDA_COMPAT_INFO"
	.align	4
        /*0000*/ 	.byte	0x02, 0x09, 0x00, 0x00, 0x02, 0x02, 0x01, 0x00, 0x02, 0x05, 0x05, 0x00, 0x03, 0x07, 0x01, 0x01
        /*0010*/ 	.byte	0x02, 0x03, 0x00, 0x00, 0x02, 0x06, 0x01, 0x00, 0x04, 0x0b, 0x08, 0x00, 0x09, 0x00, 0x00, 0x00
        /*0020*/ 	.byte	0x00, 0x00, 0x00, 0x00


//--------------------- .nv.info._Z18deviceSumReductionPiS_ --------------------------
	.section	.nv.info._Z18deviceSumReductionPiS_,"",@"SHT_CUDA_INFO"
	.sectionflags	@""
	.align	4


	//----- nvinfo : EIATTR_CUDA_API_VERSION
	.align		4
        /*0000*/ 	.byte	0x04, 0x37
        /*0002*/ 	.short	(.L_7 - .L_6)
.L_6:
        /*0004*/ 	.word	0x00000082


	//----- nvinfo : EIATTR_KPARAM_INFO
	.align		4
.L_7:
        /*0008*/ 	.byte	0x04, 0x17
        /*000a*/ 	.short	(.L_9 - .L_8)
.L_8:
        /*000c*/ 	.word	0x00000000
        /*0010*/ 	.short	0x0001
        /*0012*/ 	.short	0x0008
        /*0014*/ 	.byte	0x00, 0xf5, 0x21, 0x00


	//----- nvinfo : EIATTR_KPARAM_INFO
	.align		4
.L_9:
        /*0018*/ 	.byte	0x04, 0x17
        /*001a*/ 	.short	(.L_11 - .L_10)
.L_10:
        /*001c*/ 	.word	0x00000000
        /*0020*/ 	.short	0x0000
        /*0022*/ 	.short	0x0000
        /*0024*/ 	.byte	0x00, 0xf5, 0x21, 0x00


	//----- nvinfo : EIATTR_SPARSE_MMA_MASK
	.align		4
.L_11:
        /*0028*/ 	.byte	0x03, 0x50
        /*002a*/ 	.short	0x0000


	//----- nvinfo : EIATTR_MAXREG_COUNT
	.align		4
        /*002c*/ 	.byte	0x03, 0x1b
        /*002e*/ 	.short	0x00ff


	//----- nvinfo : EIATTR_NUM_BARRIERS
	.align		4
        /*0030*/ 	.byte	0x02, 0x4c
        /*0032*/ 	.byte	0x01
	.zero		1


	//----- nvinfo : EIATTR_MERCURY_ISA_VERSION
	.align		4
        /*0034*/ 	.byte	0x03, 0x5f
        /*0036*/ 	.short	0x0101


	//----- nvinfo : EIATTR_VRC_CTA_INIT_COUNT
	.align		4
        /*0038*/ 	.byte	0x02, 0x4a
	.zero		1
	.zero		1


	//----- nvinfo : EIATTR_EXIT_INSTR_OFFSETS
	.align		4
        /*003c*/ 	.byte	0x04, 0x1c
        /*003e*/ 	.short	(.L_13 - .L_12)


	//   ....[0]....
.L_12:
        /*0040*/ 	.word	0x00000250


	//----- nvinfo : EIATTR_CBANK_PARAM_SIZE
	.align		4
.L_13:
        /*0044*/ 	.byte	0x03, 0x19
        /*0046*/ 	.short	0x0010


	//----- nvinfo : EIATTR_PARAM_CBANK
	.align		4
        /*0048*/ 	.byte	0x04, 0x0a
        /*004a*/ 	.short	(.L_15 - .L_14)
	.align		4
.L_14:
        /*004c*/ 	.word	index@(.nv.constant0._Z18deviceSumReductionPiS_)
        /*0050*/ 	.short	0x0380
        /*0052*/ 	.short	0x0010


	//----- nvinfo : EIATTR_SW_WAR
	.align		4
.L_15:
        /*0054*/ 	.byte	0x04, 0x36
        /*0056*/ 	.short	(.L_17 - .L_16)
.L_16:
        /*0058*/ 	.word	0x00000008
.L_17:


//--------------------- .nv.callgraph             --------------------------
	.section	.nv.callgraph,"",@"SHT_CUDA_CALLGRAPH"
	.align	4
	.sectionentsize	8
	.align		4
        /*0000*/ 	.word	0x00000000
	.align		4
        /*0004*/ 	.word	0xffffffff
	.align		4
        /*0008*/ 	.word	0x00000000
	.align		4
        /*000c*/ 	.word	0xfffffffe
	.align		4
        /*0010*/ 	.word	0x00000000
	.align		4
        /*0014*/ 	.word	0xfffffffd
	.align		4
        /*0018*/ 	.word	0x00000000
	.align		4
        /*001c*/ 	.word	0xfffffffc


//--------------------- .text._Z18deviceSumReductionPiS_ --------------------------
	.section	.text._Z18deviceSumReductionPiS_,"ax",@progbits
	.align	128
        .global         _Z18deviceSumReductionPiS_
        .type           _Z18deviceSumReductionPiS_,@function
        .size           _Z18deviceSumReductionPiS_,(.L_x_2 - _Z18deviceSumReductionPiS_)
        .other          _Z18deviceSumReductionPiS_,@"STO_CUDA_ENTRY STV_DEFAULT"
_Z18deviceSumReductionPiS_:
.text._Z18deviceSumReductionPiS_:
[----:B------:R-:W-:Y:S01]  /*0000*/  LDC R1, c[0x0][0x37c] ;  /* 0x0000df00ff017b82 */ /* 0x000fe20000000800 */
[----:B------:R-:W0:Y:S07]  /*0010*/  S2R R13, SR_CTAID.X ;  /* 0x00000000000d7919 */ /* 0x000e2e0000002500 */
[----:B------:R-:W0:Y:S01]  /*0020*/  LDC R6, c[0x0][0x360] ;  /* 0x0000d800ff067b82 */ /* 0x000e220000000800 */
[----:B------:R-:W1:Y:S01]  /*0030*/  LDCU.64 UR6, c[0x0][0x358] ;  /* 0x00006b00ff0677ac */ /* 0x000e620008000a00 */
[----:B------:R-:W2:Y:S06]  /*0040*/  S2R R11, SR_TID.X ;  /* 0x00000000000b7919 */ /* 0x000eac0000002100 */
[----:B------:R-:W3:Y:S01]  /*0050*/  LDC.64 R4, c[0x0][0x380] ;  /* 0x0000e000ff047b82 */ /* 0x000ee20000000a00 */
[----:B0-----:R-:W-:-:S05]  /*0060*/  IMAD R0, R13, R6, RZ ;  /* 0x000000060d007224 */ /* 0x001fca00078e02ff */
[----:B--2---:R-:W-:-:S04]  /*0070*/  LEA R3, R0, R11, 0x1 ;  /* 0x0000000b00037211 */ /* 0x004fc800078e08ff */
[C---:B------:R-:W-:Y:S01]  /*0080*/  IADD3 R7, PT, PT, R3.reuse, R6, RZ ;  /* 0x0000000603077210 */ /* 0x040fe20007ffe0ff */
[----:B---3--:R-:W-:-:S04]  /*0090*/  IMAD.WIDE.U32 R2, R3, 0x4, R4 ;  /* 0x0000000403027825 */ /* 0x008fc800078e0004 */
[----:B------:R-:W-:Y:S02]  /*00a0*/  IMAD.WIDE.U32 R4, R7, 0x4, R4 ;  /* 0x0000000407047825 */ /* 0x000fe400078e0004 */
[----:B-1----:R-:W2:Y:S04]  /*00b0*/  LDG.E R2, desc[UR6][R2.64] ;  /* 0x0000000602027981 */ /* 0x002ea8000c1e1900 */
[----:B------:R-:W3:Y:S01]  /*00c0*/  LDG.E R4, desc[UR6][R4.64] ;  /* 0x0000000604047981 */ /* 0x000ee2000c1e1900 */
[----:B------:R-:W0:Y:S01]  /*00d0*/  S2UR UR5, SR_CgaCtaId ;  /* 0x00000000000579c3 */ /* 0x000e220000008800 */
[----:B------:R-:W-:Y:S02]  /*00e0*/  UMOV UR4, 0x400 ;  /* 0x0000040000047882 */ /* 0x000fe40000000000 */
[----:B0-----:R-:W-:-:S06]  /*00f0*/  ULEA UR4, UR5, UR4, 0x18 ;  /* 0x0000000405047291 */ /* 0x001fcc000f8ec0ff */
[----:B------:R-:W-:-:S05]  /*0100*/  LEA R7, R11, UR4, 0x2 ;  /* 0x000000040b077c11 */ /* 0x000fca000f8e10ff */
[----:B------:R-:W-:Y:S01]  /*0110*/  IMAD R9, R6, 0x4, R7 ;  /* 0x0000000406097824 */ /* 0x000fe200078e0207 */
[----:B--2---:R0:W-:Y:S04]  /*0120*/  STS [R7], R2 ;  /* 0x0000000207007388 */ /* 0x0041e80000000800 */
[----:B---3--:R0:W-:Y:S02]  /*0130*/  STS [R9], R4 ;  /* 0x0000000409007388 */ /* 0x0081e40000000800 */
.L_x_0:
[----:B------:R-:W-:Y:S01]  /*0140*/  BAR.SYNC.DEFER_BLOCKING 0x0 ;  /* 0x0000000000007b1d */ /* 0x000fe20000010000 */
[----:B------:R-:W-:-:S13]  /*0150*/  ISETP.GE.U32.AND P0, PT, R11, R6, PT ;  /* 0x000000060b00720c */ /* 0x000fda0003f06070 */
[----:B------:R-:W-:Y:S01]  /*0160*/  @!P0 LEA R0, R6, R7, 0x2 ;  /* 0x0000000706008211 */ /* 0x000fe200078e10ff */
[----:B------:R-:W-:Y:S05]  /*0170*/  @!P0 LDS R3, [R7] ;  /* 0x0000000007038984 */ /* 0x000fea0000000800 */
[----:B------:R-:W0:Y:S02]  /*0180*/  @!P0 LDS R0, [R0] ;  /* 0x0000000000008984 */ /* 0x000e240000000800 */
[----:B0-----:R-:W-:-:S05]  /*0190*/  @!P0 IMAD.IADD R2, R0, 0x1, R3 ;  /* 0x0000000100028824 */ /* 0x001fca00078e0203 */
[----:B------:R1:W-:Y:S01]  /*01a0*/  @!P0 STS [R7], R2 ;  /* 0x0000000207008388 */ /* 0x0003e20000000800 */
[----:B------:R-:W-:Y:S02]  /*01b0*/  ISETP.GT.U32.AND P0, PT, R6, 0x1, PT ;  /* 0x000000010600780c */ /* 0x000fe40003f04070 */
[----:B------:R-:W-:-:S11]  /*01c0*/  SHF.R.U32.HI R6, RZ, 0x1, R6 ;  /* 0x00000001ff067819 */ /* 0x000fd60000011606 */
[----:B-1----:R-:W-:Y:S05]  /*01d0*/  @P0 BRA `(.L_x_0) ;  /* 0xfffffffc00d80947 */ /* 0x002fea000383ffff */
[----:B------:R-:W0:Y:S01]  /*01e0*/  S2UR UR5, SR_CgaCtaId ;  /* 0x00000000000579c3 */ /* 0x000e220000008800 */
[----:B------:R-:W-:-:S07]  /*01f0*/  UMOV UR4, 0x400 ;  /* 0x0000040000047882 */ /* 0x000fce0000000000 */
[----:B------:R-:W1:Y:S01]  /*0200*/  LDC.64 R2, c[0x0][0x388] ;  /* 0x0000e200ff027b82 */ /* 0x000e620000000a00 */
[----:B0-----:R-:W-:Y:S01]  /*0210*/  ULEA UR4, UR5, UR4, 0x18 ;  /* 0x0000000405047291 */ /* 0x001fe2000f8ec0ff */
[----:B-1----:R-:W-:-:S08]  /*0220*/  IMAD.WIDE.U32 R2, R13, 0x4, R2 ;  /* 0x000000040d027825 */ /* 0x002fd000078e0002 */
[----:B------:R-:W0:Y:S04]  /*0230*/  LDS R5, [UR4] ;  /* 0x00000004ff057984 */ /* 0x000e280008000800 */
[----:B0-----:R-:W-:Y:S01]  /*0240*/  STG.E desc[UR6][R2.64], R5 ;  /* 0x0000000502007986 */ /* 0x001fe2000c101906 */
[----:B------:R-:W-:Y:S05]  /*0250*/  EXIT ;  /* 0x000000000000794d */ /* 0x000fea0003800000 */
.L_x_1:
[----:B------:R-:W-:-:S00]  /*0260*/  BRA `(.L_x_1) ;  /* 0xfffffffc00fc7947 */ /* 0x000fc0000383ffff */
[----:B------:R-:W-:-:S00]  /*0270*/  NOP ;  /* 0x0000000000007918 */ /* 0x000fc00000000000 */
        /* <DEDUP_REMOVED lines=8> */
.L_x_2:


//--------------------- .nv.shared._Z18deviceSumReductionPiS_ --------------------------
	.section	.nv.shared._Z18deviceSumReductionPiS_,"aw",@nobits
	.sectionflags	@""
	.align	4
.nv.shared._Z18deviceSumReductionPiS_:
	.zero		5120


//--------------------- .nv.shared.reserved.0     --------------------------
	.section	.nv.shared.reserved.0,"aw",@nobits
	.weak		__nv_reservedSMEM_offset_0_alias
	.size		__nv_reservedSMEM_offset_0_alias, 0, 64
	.other		__nv_reservedSMEM_offset_0_alias,@"STO_CUDA_RESERVED_SHARED STV_DEFAULT"
__nv_reservedSMEM_offset_0_alias:
	.zero		0
	.zero		64


//--------------------- .nv.constant0._Z18deviceSumReductionPiS_ --------------------------
	.section	.nv.constant0._Z18deviceSumReductionPiS_,"a",@progbits
	.sectionflags	@""
	.align	4
.nv.constant0._Z18deviceSumReductionPiS_:
	.zero		912


//--------------------- SYMBOLS --------------------------

	.type		.nv.reservedSmem.offset0,@object
	.size		.nv.reservedSmem.offset0,0x4
	.type		.nv.reservedSmem.cap,@object
	.size		.nv.reservedSmem.cap,0x4
